//
// Generated by NVIDIA NVVM Compiler
//
// Compiler Build ID: CL-36424714
// Cuda compilation tools, release 13.0, V13.0.88
// Based on NVVM 20.0.0
//

.version 9.0
.target sm_100
.address_size 64

	// .globl	_Z7dkernelv
.extern .func  (.param .b32 func_retval0) vprintf
(
	.param .b64 vprintf_param_0,
	.param .b64 vprintf_param_1
)
;
// _ZZ7dkernelvE1s has been demoted
.global .align 1 .b8 $str[6] = {115, 61, 37, 100, 10};

.visible .entry _Z7dkernelv()
{
	.local .align 8 .b8 	__local_depot0[8];
	.reg .b64 	%SP;
	.reg .b64 	%SPL;
	.reg .pred 	%p<4>;
	.reg .b32 	%r<9>;
	.reg .b64 	%rd<5>;
	// demoted variable
	.shared .align 4 .u32 _ZZ7dkernelvE1s;
	mov.u64 	%SPL, __local_depot0;
	cvta.local.u64 	%SP, %SPL;
	mov.u32 	%r1, %tid.x;
	setp.eq.s32 	%p1, %r1, 0;
	@%p1 bra 	$L__BB0_5;
	setp.eq.s32 	%p2, %r1, 1;
	@%p2 bra 	$L__BB0_4;
	setp.ne.s32 	%p3, %r1, 31;
	@%p3 bra 	$L__BB0_6;
	ld.shared.u32 	%r2, [_ZZ7dkernelvE1s];
	add.s32 	%r3, %r2, 2;
	st.shared.u32 	[_ZZ7dkernelvE1s], %r3;
	bra.uni 	$L__BB0_6;
$L__BB0_4:
	ld.shared.u32 	%r4, [_ZZ7dkernelvE1s];
	add.s32 	%r5, %r4, 1;
	st.shared.u32 	[_ZZ7dkernelvE1s], %r5;
	bra.uni 	$L__BB0_6;
$L__BB0_5:
	add.u64 	%rd1, %SP, 0;
	add.u64 	%rd2, %SPL, 0;
	mov.b32 	%r6, 0;
	st.shared.u32 	[_ZZ7dkernelvE1s], %r6;
	st.local.u32 	[%rd2], %r6;
	mov.u64 	%rd3, $str;
	cvta.global.u64 	%rd4, %rd3;
	{ // callseq 0, 0
	.param .b64 param0;
	st.param.b64 	[param0], %rd4;
	.param .b64 param1;
	st.param.b64 	[param1], %rd1;
	.param .b32 retval0;
	call.uni (retval0), 
	vprintf, 
	(
	param0, 
	param1
	);
	ld.param.b32 	%r7, [retval0];
	} // callseq 0
$L__BB0_6:
	ret;

}


// ===== COMPILED SASS (sm_100) =====

	.target	sm_100

	.elftype	@"ET_EXEC"


//--------------------- .note.nv.tkinfo           --------------------------
	.section	.note.nv.tkinfo,"",@"SHT_NOTE"
	.sectionflags	@"SHF_NOTE_NV_TKINFO"
	.tkinfo
        /*0018*/ 	.word	0x00000002
        /*0030*/ 	.string	""
        /*0030*/ 	.string	"ptxas"
        /*0030*/ 	.string	"Cuda compilation tools, release 13.0, V13.0.88"
        /*0030*/ 	.string	"Build cuda_13.0.r13.0/compiler.36424714_0"
        /*0030*/ 	.string	"-arch sm_100 -m 64 "



//--------------------- .note.nv.cuinfo           --------------------------
	.section	.note.nv.cuinfo,"",@"SHT_NOTE"
	.sectionflags	@"SHF_NOTE_NV_CUINFO"
        /*0018*/ 	.short	0x0002
        /*001a*/ 	.short	0x0064
        /*001c*/ 	.short	0x0082
	.zero		2


//--------------------- .nv.info                  --------------------------
	.section	.nv.info,"",@"SHT_CUDA_INFO"
	.align	4


	//----- nvinfo : EIATTR_REGCOUNT
	.align		4
        /*0000*/ 	.byte	0x04, 0x2f
        /*0002*/ 	.short	(.L_2 - .L_1)
	.align		4
.L_1:
        /*0004*/ 	.word	index@(_Z7dkernelv)
        /*0008*/ 	.word	0x00000018


	//----- nvinfo : EIATTR_FRAME_SIZE
	.align		4
.L_2:
        /*000c*/ 	.byte	0x04, 0x11
        /*000e*/ 	.short	(.L_4 - .L_3)
	.align		4
.L_3:
        /*0010*/ 	.word	index@(_Z7dkernelv)
        /*0014*/ 	.word	0x00000008


	//----- nvinfo : EIATTR_MIN_STACK_SIZE
	.align		4
.L_4:
        /*0018*/ 	.byte	0x04, 0x12
        /*001a*/ 	.short	(.L_6 - .L_5)
	.align		4
.L_5:
        /*001c*/ 	.word	index@(_Z7dkernelv)
        /*0020*/ 	.word	0x00000008
.L_6:


//--------------------- .nv.compat                --------------------------
	.section	.nv.compat,"",@"SHT_CUDA_COMPAT_INFO"
	.align	4
        /*0000*/ 	.byte	0x02, 0x09, 0x00, 0x00, 0x02, 0x02, 0x01, 0x00, 0x02, 0x05, 0x05, 0x00, 0x03, 0x07, 0x01, 0x01
        /*0010*/ 	.byte	0x02, 0x03, 0x00, 0x00, 0x02, 0x06, 0x01, 0x00, 0x04, 0x0b, 0x08, 0x00, 0x09, 0x00, 0x00, 0x00
        /*0020*/ 	.byte	0x00, 0x00, 0x00, 0x00


//--------------------- .nv.info._Z7dkernelv      --------------------------
	.section	.nv.info._Z7dkernelv,"",@"SHT_CUDA_INFO"
	.sectionflags	@""
	.align	4


	//----- nvinfo : EIATTR_CUDA_API_VERSION
	.align		4
        /*0000*/ 	.byte	0x04, 0x37
        /*0002*/ 	.short	(.L_8 - .L_7)
.L_7:
        /*0004*/ 	.word	0x00000082


	//----- nvinfo : EIATTR_SPARSE_MMA_MASK
	.align		4
.L_8:
        /*0008*/ 	.byte	0x03, 0x50
        /*000a*/ 	.short	0x0000


	//----- nvinfo : EIATTR_MAXREG_COUNT
	.align		4
        /*000c*/ 	.byte	0x03, 0x1b
        /*000e*/ 	.short	0x00ff


	//----- nvinfo : EIATTR_EXTERNS
	.align		4
        /*0010*/ 	.byte	0x04, 0x0f
        /*0012*/ 	.short	(.L_10 - .L_9)


	//   ....[0]....
	.align		4
.L_9:
        /*0014*/ 	.word	index@(vprintf)


	//----- nvinfo : EIATTR_MERCURY_ISA_VERSION
	.align		4
.L_10:
        /*0018*/ 	.byte	0x03, 0x5f
        /*001a*/ 	.short	0x0101


	//----- nvinfo : EIATTR_VRC_CTA_INIT_COUNT
	.align		4
        /*001c*/ 	.byte	0x02, 0x4a
	.zero		1
	.zero		1


	//----- nvinfo : EIATTR_SYSCALL_OFFSETS
	.align		4
        /*0020*/ 	.byte	0x04, 0x46
        /*0022*/ 	.short	(.L_12 - .L_11)


	//   ....[0]....
.L_11:
        /*0024*/ 	.word	0x00000260


	//----- nvinfo : EIATTR_EXIT_INSTR_OFFSETS
	.align		4
.L_12:
        /*0028*/ 	.byte	0x04, 0x1c
        /*002a*/ 	.short	(.L_14 - .L_13)


	//   ....[0]....
.L_13:
        /*002c*/ 	.word	0x000000c0


	//   ....[1]....
        /*0030*/ 	.word	0x00000130


	//   ....[2]....
        /*0034*/ 	.word	0x000001a0


	//   ....[3]....
        /*0038*/ 	.word	0x00000270


	//----- nvinfo : EIATTR_CRS_STACK_SIZE
	.align		4
.L_14:
        /*003c*/ 	.byte	0x04, 0x1e
        /*003e*/ 	.short	(.L_16 - .L_15)
.L_15:
        /*0040*/ 	.word	0x00000000


	//----- nvinfo : EIATTR_SW_WAR
	.align		4
.L_16:
        /*0044*/ 	.byte	0x04, 0x36
        /*0046*/ 	.short	(.L_18 - .L_17)
.L_17:
        /*0048*/ 	.word	0x00000008
.L_18:


//--------------------- .nv.callgraph             --------------------------
	.section	.nv.callgraph,"",@"SHT_CUDA_CALLGRAPH"
	.align	4
	.sectionentsize	8
	.align		4
        /*0000*/ 	.word	0x00000000
	.align		4
        /*0004*/ 	.word	0xffffffff
	.align		4
        /*0008*/ 	.word	index@(_Z7dkernelv)
	.align		4
        /*000c*/ 	.word	index@(vprintf)
	.align		4
        /*0010*/ 	.word	0x00000000
	.align		4
        /*0014*/ 	.word	0xfffffffe
	.align		4
        /*0018*/ 	.word	0x00000000
	.align		4
        /*001c*/ 	.word	0xfffffffd
	.align		4
        /*0020*/ 	.word	0x00000000
	.align		4
        /*0024*/ 	.word	0xfffffffc


//--------------------- .nv.constant4             --------------------------
	.section	.nv.constant4,"a",@progbits
	.align	8
	.align		8
.nv.constant4:
        /*0000*/ 	.dword	vprintf
	.align		8
        /*0008*/ 	.dword	$str


//--------------------- .text._Z7dkernelv         --------------------------
	.section	.text._Z7dkernelv,"ax",@progbits
	.align	128
        .global         _Z7dkernelv
        .type           _Z7dkernelv,@function
        .size           _Z7dkernelv,(.L_x_4 - _Z7dkernelv)
        .other          _Z7dkernelv,@"STO_CUDA_ENTRY STV_DEFAULT"
_Z7dkernelv:
.text._Z7dkernelv:
[----:B------:R-:W0:Y:S01]  /*0000*/  LDC R1, c[0x0][0x37c] ;  /* 0x0000df00ff017b82 */ /* 0x000e220000000800 */
[----:B------:R-:W1:Y:S01]  /*0010*/  S2R R0, SR_TID.X ;  /* 0x0000000000007919 */ /* 0x000e620000002100 */
[----:B------:R-:W2:Y:S01]  /*0020*/  LDCU UR4, c[0x0][0x2f8] ;  /* 0x00005f00ff0477ac */ /* 0x000ea20008000800 */
[----:B0-----:R-:W-:Y:S01]  /*0030*/  VIADD R1, R1, 0xfffffff8 ;  /* 0xfffffff801017836 */ /* 0x001fe20000000000 */
[----:B------:R-:W0:Y:S04]  /*0040*/  LDCU UR5, c[0x0][0x2fc] ;  /* 0x00005f80ff0577ac */ /* 0x000e280008000800 */
[----:B--2---:R-:W-:-:S05]  /*0050*/  IADD3 R6, P1, PT, R1, UR4, RZ ;  /* 0x0000000401067c10 */ /* 0x004fca000ff3e0ff */
[----:B0-----:R-:W-:Y:S01]  /*0060*/  IMAD.X R7, RZ, RZ, UR5, P1 ;  /* 0x00000005ff077e24 */ /* 0x001fe200088e06ff */
[----:B-1----:R-:W-:-:S13]  /*0070*/  ISETP.NE.AND P0, PT, R0, RZ, PT ;  /* 0x000000ff0000720c */ /* 0x002fda0003f05270 */
[----:B------:R-:W-:Y:S05]  /*0080*/  @!P0 BRA `(.L_x_0) ;  /* 0x0000000000488947 */ /* 0x000fea0003800000 */
[----:B------:R-:W-:-:S13]  /*0090*/  ISETP.NE.AND P0, PT, R0, 0x1, PT ;  /* 0x000000010000780c */ /* 0x000fda0003f05270 */
[----:B------:R-:W-:Y:S05]  /*00a0*/  @!P0 BRA `(.L_x_1) ;  /* 0x0000000000248947 */ /* 0x000fea0003800000 */
[----:B------:R-:W-:-:S13]  /*00b0*/  ISETP.NE.AND P0, PT, R0, 0x1f, PT ;  /* 0x0000001f0000780c */ /* 0x000fda0003f05270 */
[----:B------:R-:W-:Y:S05]  /*00c0*/  @P0 EXIT ;  /* 0x000000000000094d */ /* 0x000fea0003800000 */
[----:B------:R-:W0:Y:S01]  /*00d0*/  S2UR UR5, SR_CgaCtaId ;  /* 0x00000000000579c3 */ /* 0x000e220000008800 */
[----:B------:R-:W-:Y:S02]  /*00e0*/  UMOV UR4, 0x400 ;  /* 0x0000040000047882 */ /* 0x000fe40000000000 */
[----:B0-----:R-:W-:-:S09]  /*00f0*/  ULEA UR4, UR5, UR4, 0x18 ;  /* 0x0000000405047291 */ /* 0x001fd2000f8ec0ff */
[----:B------:R-:W0:Y:S02]  /*0100*/  LDS R0, [UR4] ;  /* 0x00000004ff007984 */ /* 0x000e240008000800 */
[----:B0-----:R-:W-:-:S05]  /*0110*/  VIADD R0, R0, 0x2 ;  /* 0x0000000200007836 */ /* 0x001fca0000000000 */
[----:B------:R-:W-:Y:S01]  /*0120*/  STS [UR4], R0 ;  /* 0x00000000ff007988 */ /* 0x000fe20008000804 */
[----:B------:R-:W-:Y:S05]  /*0130*/  EXIT ;  /* 0x000000000000794d */ /* 0x000fea0003800000 */
.L_x_1:
[----:B------:R-:W0:Y:S01]  /*0140*/  S2UR UR5, SR_CgaCtaId ;  /* 0x00000000000579c3 */ /* 0x000e220000008800 */
[----:B------:R-:W-:Y:S02]  /*0150*/  UMOV UR4, 0x400 ;  /* 0x0000040000047882 */ /* 0x000fe40000000000 */
[----:B0-----:R-:W-:-:S09]  /*0160*/  ULEA UR4, UR5, UR4, 0x18 ;  /* 0x0000000405047291 */ /* 0x001fd2000f8ec0ff */
[----:B------:R-:W0:Y:S02]  /*0170*/  LDS R0, [UR4] ;  /* 0x00000004ff007984 */ /* 0x000e240008000800 */
[----:B0-----:R-:W-:-:S05]  /*0180*/  VIADD R0, R0, 0x1 ;  /* 0x0000000100007836 */ /* 0x001fca0000000000 */
[----:B------:R-:W-:Y:S01]  /*0190*/  STS [UR4], R0 ;  /* 0x00000000ff007988 */ /* 0x000fe20008000804 */
[----:B------:R-:W-:Y:S05]  /*01a0*/  EXIT ;  /* 0x000000000000794d */ /* 0x000fea0003800000 */
.L_x_0:
[----:B------:R-:W0:Y:S01]  /*01b0*/  S2UR UR5, SR_CgaCtaId ;  /* 0x00000000000579c3 */ /* 0x000e220000008800 */
[----:B------:R-:W-:Y:S01]  /*01c0*/  UMOV UR4, 0x400 ;  /* 0x0000040000047882 */ /* 0x000fe20000000000 */
[----:B------:R-:W-:Y:S01]  /*01d0*/  MOV R0, 0x0 ;  /* 0x0000000000007802 */ /* 0x000fe20000000f00 */
[----:B------:R1:W-:Y:S01]  /*01e0*/  STL [R1], RZ ;  /* 0x000000ff01007387 */ /* 0x0003e20000100800 */
[----:B------:R-:W2:Y:S04]  /*01f0*/  LDCU.64 UR6, c[0x4][0x8] ;  /* 0x01000100ff0677ac */ /* 0x000ea80008000a00 */
[----:B------:R1:W3:Y:S01]  /*0200*/  LDC.64 R2, c[0x4][R0] ;  /* 0x0100000000027b82 */ /* 0x0002e20000000a00 */
[----:B--2---:R-:W-:Y:S01]  /*0210*/  IMAD.U32 R4, RZ, RZ, UR6 ;  /* 0x00000006ff047e24 */ /* 0x004fe2000f8e00ff */
[----:B0-----:R-:W-:Y:S01]  /*0220*/  ULEA UR4, UR5, UR4, 0x18 ;  /* 0x0000000405047291 */ /* 0x001fe2000f8ec0ff */
[----:B------:R-:W-:-:S08]  /*0230*/  IMAD.U32 R5, RZ, RZ, UR7 ;  /* 0x00000007ff057e24 */ /* 0x000fd0000f8e00ff */
[----:B-1----:R-:W-:Y:S03]  /*0240*/  STS [UR4], RZ ;  /* 0x000000ffff007988 */ /* 0x002fe60008000804 */
[----:B------:R-:W-:-:S07]  /*0250*/  LEPC R20, `(.L_x_2) ;  /* 0x000000001014794e */ /* 0x000fce0000000000 */
[----:B---3--:R-:W-:Y:S05]  /*0260*/  CALL.ABS.NOINC R2 ;  /* 0x0000000002007343 */ /* 0x008fea0003c00000 */
.L_x_2:
[----:B------:R-:W-:Y:S05]  /*0270*/  EXIT ;  /* 0x000000000000794d */ /* 0x000fea0003800000 */
.L_x_3:
[----:B------:R-:W-:-:S00]  /*0280*/  BRA `(.L_x_3) ;  /* 0xfffffffc00fc7947 */ /* 0x000fc0000383ffff */
[----:B------:R-:W-:-:S00]  /*0290*/  NOP ;  /* 0x0000000000007918 */ /* 0x000fc00000000000 */
        /* <DEDUP_REMOVED lines=14> */
.L_x_4:


//--------------------- .nv.global.init           --------------------------
	.section	.nv.global.init,"aw",@progbits
.nv.global.init:
	.type		$str,@object
	.size		$str,(.L_0 - $str)
$str:
        /*0000*/ 	.byte	0x73, 0x3d, 0x25, 0x64, 0x0a, 0x00
.L_0:


//--------------------- .nv.shared._Z7dkernelv    --------------------------
	.section	.nv.shared._Z7dkernelv,"aw",@nobits
	.sectionflags	@""
	.align	4
.nv.shared._Z7dkernelv:
	.zero		1028


//--------------------- .nv.shared.reserved.0     --------------------------
	.section	.nv.shared.reserved.0,"aw",@nobits
	.weak		__nv_reservedSMEM_offset_0_alias
	.size		__nv_reservedSMEM_offset_0_alias, 0, 64
	.other		__nv_reservedSMEM_offset_0_alias,@"STO_CUDA_RESERVED_SHARED STV_DEFAULT"
__nv_reservedSMEM_offset_0_alias:
	.zero		0
	.zero		64


//--------------------- .nv.constant0._Z7dkernelv --------------------------
	.section	.nv.constant0._Z7dkernelv,"a",@progbits
	.sectionflags	@""
	.align	4
.nv.constant0._Z7dkernelv:
	.zero		896


//--------------------- SYMBOLS --------------------------

	.type		.nv.reservedSmem.offset0,@object
	.size		.nv.reservedSmem.offset0,0x4
	.type		.nv.reservedSmem.cap,@object
	.size		.nv.reservedSmem.cap,0x4
	.type		vprintf,@function
